//
// Generated by NVIDIA NVVM Compiler
//
// Compiler Build ID: CL-36424714
// Cuda compilation tools, release 13.0, V13.0.88
// Based on NVVM 20.0.0
//

.version 9.0
.target sm_100
.address_size 64

	// .globl	_Z10P_chasing2PVixPxi

.visible .entry _Z10P_chasing2PVixPxi(
	.param .u64 .ptr .align 1 _Z10P_chasing2PVixPxi_param_0,
	.param .u64 _Z10P_chasing2PVixPxi_param_1,
	.param .u64 .ptr .align 1 _Z10P_chasing2PVixPxi_param_2,
	.param .u32 _Z10P_chasing2PVixPxi_param_3
)
{
	.reg .pred 	%p<10>;
	.reg .b32 	%r<44>;
	.reg .b64 	%rd<193>;

	ld.param.u64 	%rd24, [_Z10P_chasing2PVixPxi_param_0];
	ld.param.u64 	%rd23, [_Z10P_chasing2PVixPxi_param_1];
	ld.param.u64 	%rd25, [_Z10P_chasing2PVixPxi_param_2];
	cvta.to.global.u64 	%rd1, %rd25;
	cvta.to.global.u64 	%rd2, %rd24;
	mov.u32 	%r11, %tid.x;
	mov.u32 	%r12, %ctaid.x;
	mov.u32 	%r13, %ntid.x;
	mad.lo.s32 	%r40, %r12, %r13, %r11;
	setp.lt.s64 	%p1, %rd23, 1;
	@%p1 bra 	$L__BB0_13;
	mul.wide.u32 	%rd27, %r40, 4;
	add.s64 	%rd3, %rd2, %rd27;
	and.b64  	%rd4, %rd23, 15;
	setp.lt.u64 	%p2, %rd23, 16;
	mov.b64 	%rd189, 0;
	@%p2 bra 	$L__BB0_4;
	and.b64  	%rd189, %rd23, 9223372036854775792;
	add.s64 	%rd186, %rd1, 64;
	mov.u64 	%rd187, %rd189;
$L__BB0_3:
	.pragma "nounroll";
	// begin inline asm
	mov.u64 	%rd28, %clock64;
	// end inline asm
	mul.wide.u32 	%rd60, %r40, 4;
	add.s64 	%rd61, %rd3, %rd60;
	ld.volatile.global.u32 	%r14, [%rd61];
	mul.wide.u32 	%rd62, %r14, 4;
	add.s64 	%rd63, %rd3, %rd62;
	st.volatile.global.u32 	[%rd63], %r14;
	// begin inline asm
	mov.u64 	%rd29, %clock64;
	// end inline asm
	sub.s64 	%rd64, %rd29, %rd28;
	st.global.u64 	[%rd186+-64], %rd64;
	// begin inline asm
	mov.u64 	%rd30, %clock64;
	// end inline asm
	ld.volatile.global.u32 	%r15, [%rd63];
	mul.wide.u32 	%rd65, %r15, 4;
	add.s64 	%rd66, %rd3, %rd65;
	st.volatile.global.u32 	[%rd66], %r15;
	// begin inline asm
	mov.u64 	%rd31, %clock64;
	// end inline asm
	sub.s64 	%rd67, %rd31, %rd30;
	st.global.u64 	[%rd186+-56], %rd67;
	// begin inline asm
	mov.u64 	%rd32, %clock64;
	// end inline asm
	ld.volatile.global.u32 	%r16, [%rd66];
	mul.wide.u32 	%rd68, %r16, 4;
	add.s64 	%rd69, %rd3, %rd68;
	st.volatile.global.u32 	[%rd69], %r16;
	// begin inline asm
	mov.u64 	%rd33, %clock64;
	// end inline asm
	sub.s64 	%rd70, %rd33, %rd32;
	st.global.u64 	[%rd186+-48], %rd70;
	// begin inline asm
	mov.u64 	%rd34, %clock64;
	// end inline asm
	ld.volatile.global.u32 	%r17, [%rd69];
	mul.wide.u32 	%rd71, %r17, 4;
	add.s64 	%rd72, %rd3, %rd71;
	st.volatile.global.u32 	[%rd72], %r17;
	// begin inline asm
	mov.u64 	%rd35, %clock64;
	// end inline asm
	sub.s64 	%rd73, %rd35, %rd34;
	st.global.u64 	[%rd186+-40], %rd73;
	// begin inline asm
	mov.u64 	%rd36, %clock64;
	// end inline asm
	ld.volatile.global.u32 	%r18, [%rd72];
	mul.wide.u32 	%rd74, %r18, 4;
	add.s64 	%rd75, %rd3, %rd74;
	st.volatile.global.u32 	[%rd75], %r18;
	// begin inline asm
	mov.u64 	%rd37, %clock64;
	// end inline asm
	sub.s64 	%rd76, %rd37, %rd36;
	st.global.u64 	[%rd186+-32], %rd76;
	// begin inline asm
	mov.u64 	%rd38, %clock64;
	// end inline asm
	ld.volatile.global.u32 	%r19, [%rd75];
	mul.wide.u32 	%rd77, %r19, 4;
	add.s64 	%rd78, %rd3, %rd77;
	st.volatile.global.u32 	[%rd78], %r19;
	// begin inline asm
	mov.u64 	%rd39, %clock64;
	// end inline asm
	sub.s64 	%rd79, %rd39, %rd38;
	st.global.u64 	[%rd186+-24], %rd79;
	// begin inline asm
	mov.u64 	%rd40, %clock64;
	// end inline asm
	ld.volatile.global.u32 	%r20, [%rd78];
	mul.wide.u32 	%rd80, %r20, 4;
	add.s64 	%rd81, %rd3, %rd80;
	st.volatile.global.u32 	[%rd81], %r20;
	// begin inline asm
	mov.u64 	%rd41, %clock64;
	// end inline asm
	sub.s64 	%rd82, %rd41, %rd40;
	st.global.u64 	[%rd186+-16], %rd82;
	// begin inline asm
	mov.u64 	%rd42, %clock64;
	// end inline asm
	ld.volatile.global.u32 	%r21, [%rd81];
	mul.wide.u32 	%rd83, %r21, 4;
	add.s64 	%rd84, %rd3, %rd83;
	st.volatile.global.u32 	[%rd84], %r21;
	// begin inline asm
	mov.u64 	%rd43, %clock64;
	// end inline asm
	sub.s64 	%rd85, %rd43, %rd42;
	st.global.u64 	[%rd186+-8], %rd85;
	// begin inline asm
	mov.u64 	%rd44, %clock64;
	// end inline asm
	ld.volatile.global.u32 	%r22, [%rd84];
	mul.wide.u32 	%rd86, %r22, 4;
	add.s64 	%rd87, %rd3, %rd86;
	st.volatile.global.u32 	[%rd87], %r22;
	// begin inline asm
	mov.u64 	%rd45, %clock64;
	// end inline asm
	sub.s64 	%rd88, %rd45, %rd44;
	st.global.u64 	[%rd186], %rd88;
	// begin inline asm
	mov.u64 	%rd46, %clock64;
	// end inline asm
	ld.volatile.global.u32 	%r23, [%rd87];
	mul.wide.u32 	%rd89, %r23, 4;
	add.s64 	%rd90, %rd3, %rd89;
	st.volatile.global.u32 	[%rd90], %r23;
	// begin inline asm
	mov.u64 	%rd47, %clock64;
	// end inline asm
	sub.s64 	%rd91, %rd47, %rd46;
	st.global.u64 	[%rd186+8], %rd91;
	// begin inline asm
	mov.u64 	%rd48, %clock64;
	// end inline asm
	ld.volatile.global.u32 	%r24, [%rd90];
	mul.wide.u32 	%rd92, %r24, 4;
	add.s64 	%rd93, %rd3, %rd92;
	st.volatile.global.u32 	[%rd93], %r24;
	// begin inline asm
	mov.u64 	%rd49, %clock64;
	// end inline asm
	sub.s64 	%rd94, %rd49, %rd48;
	st.global.u64 	[%rd186+16], %rd94;
	// begin inline asm
	mov.u64 	%rd50, %clock64;
	// end inline asm
	ld.volatile.global.u32 	%r25, [%rd93];
	mul.wide.u32 	%rd95, %r25, 4;
	add.s64 	%rd96, %rd3, %rd95;
	st.volatile.global.u32 	[%rd96], %r25;
	// begin inline asm
	mov.u64 	%rd51, %clock64;
	// end inline asm
	sub.s64 	%rd97, %rd51, %rd50;
	st.global.u64 	[%rd186+24], %rd97;
	// begin inline asm
	mov.u64 	%rd52, %clock64;
	// end inline asm
	ld.volatile.global.u32 	%r26, [%rd96];
	mul.wide.u32 	%rd98, %r26, 4;
	add.s64 	%rd99, %rd3, %rd98;
	st.volatile.global.u32 	[%rd99], %r26;
	// begin inline asm
	mov.u64 	%rd53, %clock64;
	// end inline asm
	sub.s64 	%rd100, %rd53, %rd52;
	st.global.u64 	[%rd186+32], %rd100;
	// begin inline asm
	mov.u64 	%rd54, %clock64;
	// end inline asm
	ld.volatile.global.u32 	%r27, [%rd99];
	mul.wide.u32 	%rd101, %r27, 4;
	add.s64 	%rd102, %rd3, %rd101;
	st.volatile.global.u32 	[%rd102], %r27;
	// begin inline asm
	mov.u64 	%rd55, %clock64;
	// end inline asm
	sub.s64 	%rd103, %rd55, %rd54;
	st.global.u64 	[%rd186+40], %rd103;
	// begin inline asm
	mov.u64 	%rd56, %clock64;
	// end inline asm
	ld.volatile.global.u32 	%r28, [%rd102];
	mul.wide.u32 	%rd104, %r28, 4;
	add.s64 	%rd105, %rd3, %rd104;
	st.volatile.global.u32 	[%rd105], %r28;
	// begin inline asm
	mov.u64 	%rd57, %clock64;
	// end inline asm
	sub.s64 	%rd106, %rd57, %rd56;
	st.global.u64 	[%rd186+48], %rd106;
	// begin inline asm
	mov.u64 	%rd58, %clock64;
	// end inline asm
	ld.volatile.global.u32 	%r40, [%rd105];
	mul.wide.u32 	%rd107, %r40, 4;
	add.s64 	%rd108, %rd3, %rd107;
	st.volatile.global.u32 	[%rd108], %r40;
	// begin inline asm
	mov.u64 	%rd59, %clock64;
	// end inline asm
	sub.s64 	%rd109, %rd59, %rd58;
	st.global.u64 	[%rd186+56], %rd109;
	add.s64 	%rd187, %rd187, -16;
	add.s64 	%rd186, %rd186, 128;
	setp.ne.s64 	%p3, %rd187, 0;
	@%p3 bra 	$L__BB0_3;
$L__BB0_4:
	setp.eq.s64 	%p4, %rd4, 0;
	@%p4 bra 	$L__BB0_13;
	and.b64  	%rd12, %rd23, 7;
	setp.lt.u64 	%p5, %rd4, 8;
	@%p5 bra 	$L__BB0_7;
	// begin inline asm
	mov.u64 	%rd110, %clock64;
	// end inline asm
	mul.wide.u32 	%rd126, %r40, 4;
	add.s64 	%rd127, %rd3, %rd126;
	ld.volatile.global.u32 	%r29, [%rd127];
	mul.wide.u32 	%rd128, %r29, 4;
	add.s64 	%rd129, %rd3, %rd128;
	st.volatile.global.u32 	[%rd129], %r29;
	// begin inline asm
	mov.u64 	%rd111, %clock64;
	// end inline asm
	sub.s64 	%rd130, %rd111, %rd110;
	shl.b64 	%rd131, %rd189, 3;
	add.s64 	%rd132, %rd1, %rd131;
	st.global.u64 	[%rd132], %rd130;
	// begin inline asm
	mov.u64 	%rd112, %clock64;
	// end inline asm
	ld.volatile.global.u32 	%r30, [%rd129];
	mul.wide.u32 	%rd133, %r30, 4;
	add.s64 	%rd134, %rd3, %rd133;
	st.volatile.global.u32 	[%rd134], %r30;
	// begin inline asm
	mov.u64 	%rd113, %clock64;
	// end inline asm
	sub.s64 	%rd135, %rd113, %rd112;
	st.global.u64 	[%rd132+8], %rd135;
	// begin inline asm
	mov.u64 	%rd114, %clock64;
	// end inline asm
	ld.volatile.global.u32 	%r31, [%rd134];
	mul.wide.u32 	%rd136, %r31, 4;
	add.s64 	%rd137, %rd3, %rd136;
	st.volatile.global.u32 	[%rd137], %r31;
	// begin inline asm
	mov.u64 	%rd115, %clock64;
	// end inline asm
	sub.s64 	%rd138, %rd115, %rd114;
	st.global.u64 	[%rd132+16], %rd138;
	// begin inline asm
	mov.u64 	%rd116, %clock64;
	// end inline asm
	ld.volatile.global.u32 	%r32, [%rd137];
	mul.wide.u32 	%rd139, %r32, 4;
	add.s64 	%rd140, %rd3, %rd139;
	st.volatile.global.u32 	[%rd140], %r32;
	// begin inline asm
	mov.u64 	%rd117, %clock64;
	// end inline asm
	sub.s64 	%rd141, %rd117, %rd116;
	st.global.u64 	[%rd132+24], %rd141;
	// begin inline asm
	mov.u64 	%rd118, %clock64;
	// end inline asm
	ld.volatile.global.u32 	%r33, [%rd140];
	mul.wide.u32 	%rd142, %r33, 4;
	add.s64 	%rd143, %rd3, %rd142;
	st.volatile.global.u32 	[%rd143], %r33;
	// begin inline asm
	mov.u64 	%rd119, %clock64;
	// end inline asm
	sub.s64 	%rd144, %rd119, %rd118;
	st.global.u64 	[%rd132+32], %rd144;
	// begin inline asm
	mov.u64 	%rd120, %clock64;
	// end inline asm
	ld.volatile.global.u32 	%r34, [%rd143];
	mul.wide.u32 	%rd145, %r34, 4;
	add.s64 	%rd146, %rd3, %rd145;
	st.volatile.global.u32 	[%rd146], %r34;
	// begin inline asm
	mov.u64 	%rd121, %clock64;
	// end inline asm
	sub.s64 	%rd147, %rd121, %rd120;
	st.global.u64 	[%rd132+40], %rd147;
	// begin inline asm
	mov.u64 	%rd122, %clock64;
	// end inline asm
	ld.volatile.global.u32 	%r35, [%rd146];
	mul.wide.u32 	%rd148, %r35, 4;
	add.s64 	%rd149, %rd3, %rd148;
	st.volatile.global.u32 	[%rd149], %r35;
	// begin inline asm
	mov.u64 	%rd123, %clock64;
	// end inline asm
	sub.s64 	%rd150, %rd123, %rd122;
	st.global.u64 	[%rd132+48], %rd150;
	// begin inline asm
	mov.u64 	%rd124, %clock64;
	// end inline asm
	ld.volatile.global.u32 	%r40, [%rd149];
	mul.wide.u32 	%rd151, %r40, 4;
	add.s64 	%rd152, %rd3, %rd151;
	st.volatile.global.u32 	[%rd152], %r40;
	// begin inline asm
	mov.u64 	%rd125, %clock64;
	// end inline asm
	sub.s64 	%rd153, %rd125, %rd124;
	st.global.u64 	[%rd132+56], %rd153;
	add.s64 	%rd189, %rd189, 8;
$L__BB0_7:
	setp.eq.s64 	%p6, %rd12, 0;
	@%p6 bra 	$L__BB0_13;
	and.b64  	%rd191, %rd23, 3;
	setp.lt.u64 	%p7, %rd12, 4;
	@%p7 bra 	$L__BB0_10;
	// begin inline asm
	mov.u64 	%rd154, %clock64;
	// end inline asm
	mul.wide.u32 	%rd162, %r40, 4;
	add.s64 	%rd163, %rd3, %rd162;
	ld.volatile.global.u32 	%r36, [%rd163];
	mul.wide.u32 	%rd164, %r36, 4;
	add.s64 	%rd165, %rd3, %rd164;
	st.volatile.global.u32 	[%rd165], %r36;
	// begin inline asm
	mov.u64 	%rd155, %clock64;
	// end inline asm
	sub.s64 	%rd166, %rd155, %rd154;
	shl.b64 	%rd167, %rd189, 3;
	add.s64 	%rd168, %rd1, %rd167;
	st.global.u64 	[%rd168], %rd166;
	// begin inline asm
	mov.u64 	%rd156, %clock64;
	// end inline asm
	ld.volatile.global.u32 	%r37, [%rd165];
	mul.wide.u32 	%rd169, %r37, 4;
	add.s64 	%rd170, %rd3, %rd169;
	st.volatile.global.u32 	[%rd170], %r37;
	// begin inline asm
	mov.u64 	%rd157, %clock64;
	// end inline asm
	sub.s64 	%rd171, %rd157, %rd156;
	st.global.u64 	[%rd168+8], %rd171;
	// begin inline asm
	mov.u64 	%rd158, %clock64;
	// end inline asm
	ld.volatile.global.u32 	%r38, [%rd170];
	mul.wide.u32 	%rd172, %r38, 4;
	add.s64 	%rd173, %rd3, %rd172;
	st.volatile.global.u32 	[%rd173], %r38;
	// begin inline asm
	mov.u64 	%rd159, %clock64;
	// end inline asm
	sub.s64 	%rd174, %rd159, %rd158;
	st.global.u64 	[%rd168+16], %rd174;
	// begin inline asm
	mov.u64 	%rd160, %clock64;
	// end inline asm
	ld.volatile.global.u32 	%r40, [%rd173];
	mul.wide.u32 	%rd175, %r40, 4;
	add.s64 	%rd176, %rd3, %rd175;
	st.volatile.global.u32 	[%rd176], %r40;
	// begin inline asm
	mov.u64 	%rd161, %clock64;
	// end inline asm
	sub.s64 	%rd177, %rd161, %rd160;
	st.global.u64 	[%rd168+24], %rd177;
	add.s64 	%rd189, %rd189, 4;
$L__BB0_10:
	setp.eq.s64 	%p8, %rd191, 0;
	@%p8 bra 	$L__BB0_13;
	shl.b64 	%rd178, %rd189, 3;
	add.s64 	%rd192, %rd1, %rd178;
$L__BB0_12:
	.pragma "nounroll";
	// begin inline asm
	mov.u64 	%rd179, %clock64;
	// end inline asm
	mul.wide.u32 	%rd181, %r40, 4;
	add.s64 	%rd182, %rd3, %rd181;
	ld.volatile.global.u32 	%r40, [%rd182];
	mul.wide.u32 	%rd183, %r40, 4;
	add.s64 	%rd184, %rd3, %rd183;
	st.volatile.global.u32 	[%rd184], %r40;
	// begin inline asm
	mov.u64 	%rd180, %clock64;
	// end inline asm
	sub.s64 	%rd185, %rd180, %rd179;
	st.global.u64 	[%rd192], %rd185;
	add.s64 	%rd192, %rd192, 8;
	add.s64 	%rd191, %rd191, -1;
	setp.ne.s64 	%p9, %rd191, 0;
	@%p9 bra 	$L__BB0_12;
$L__BB0_13:
	ret;

}


// ===== COMPILED SASS (sm_100) =====

	.target	sm_100

	.elftype	@"ET_EXEC"


//--------------------- .note.nv.tkinfo           --------------------------
	.section	.note.nv.tkinfo,"",@"SHT_NOTE"
	.sectionflags	@"SHF_NOTE_NV_TKINFO"
	.tkinfo
        /*0018*/ 	.word	0x00000002
        /*0030*/ 	.string	""
        /*0030*/ 	.string	"ptxas"
        /*0030*/ 	.string	"Cuda compilation tools, release 13.0, V13.0.88"
        /*0030*/ 	.string	"Build cuda_13.0.r13.0/compiler.36424714_0"
        /*0030*/ 	.string	"-arch sm_100 -m 64 "



//--------------------- .note.nv.cuinfo           --------------------------
	.section	.note.nv.cuinfo,"",@"SHT_NOTE"
	.sectionflags	@"SHF_NOTE_NV_CUINFO"
        /*0018*/ 	.short	0x0002
        /*001a*/ 	.short	0x0064
        /*001c*/ 	.short	0x0082
	.zero		2


//--------------------- .nv.info                  --------------------------
	.section	.nv.info,"",@"SHT_CUDA_INFO"
	.align	4


	//----- nvinfo : EIATTR_REGCOUNT
	.align		4
        /*0000*/ 	.byte	0x04, 0x2f
        /*0002*/ 	.short	(.L_1 - .L_0)
	.align		4
.L_0:
        /*0004*/ 	.word	index@(_Z10P_chasing2PVixPxi)
        /*0008*/ 	.word	0x00000016


	//----- nvinfo : EIATTR_FRAME_SIZE
	.align		4
.L_1:
        /*000c*/ 	.byte	0x04, 0x11
        /*000e*/ 	.short	(.L_3 - .L_2)
	.align		4
.L_2:
        /*0010*/ 	.word	index@(_Z10P_chasing2PVixPxi)
        /*0014*/ 	.word	0x00000000


	//----- nvinfo : EIATTR_MIN_STACK_SIZE
	.align		4
.L_3:
        /*0018*/ 	.byte	0x04, 0x12
        /*001a*/ 	.short	(.L_5 - .L_4)
	.align		4
.L_4:
        /*001c*/ 	.word	index@(_Z10P_chasing2PVixPxi)
        /*0020*/ 	.word	0x00000000
.L_5:


//--------------------- .nv.compat                --------------------------
	.section	.nv.compat,"",@"SHT_CUDA_COMPAT_INFO"
	.align	4
        /*0000*/ 	.byte	0x02, 0x09, 0x00, 0x00, 0x02, 0x02, 0x01, 0x00, 0x02, 0x05, 0x05, 0x00, 0x03, 0x07, 0x01, 0x01
        /*0010*/ 	.byte	0x02, 0x03, 0x00, 0x00, 0x02, 0x06, 0x01, 0x00, 0x04, 0x0b, 0x08, 0x00, 0x09, 0x00, 0x00, 0x00
        /*0020*/ 	.byte	0x00, 0x00, 0x00, 0x00


//--------------------- .nv.info._Z10P_chasing2PVixPxi --------------------------
	.section	.nv.info._Z10P_chasing2PVixPxi,"",@"SHT_CUDA_INFO"
	.sectionflags	@""
	.align	4


	//----- nvinfo : EIATTR_CUDA_API_VERSION
	.align		4
        /*0000*/ 	.byte	0x04, 0x37
        /*0002*/ 	.short	(.L_7 - .L_6)
.L_6:
        /*0004*/ 	.word	0x00000082


	//----- nvinfo : EIATTR_KPARAM_INFO
	.align		4
.L_7:
        /*0008*/ 	.byte	0x04, 0x17
        /*000a*/ 	.short	(.L_9 - .L_8)
.L_8:
        /*000c*/ 	.word	0x00000000
        /*0010*/ 	.short	0x0003
        /*0012*/ 	.short	0x0018
        /*0014*/ 	.byte	0x00, 0xf0, 0x11, 0x00


	//----- nvinfo : EIATTR_KPARAM_INFO
	.align		4
.L_9:
        /*0018*/ 	.byte	0x04, 0x17
        /*001a*/ 	.short	(.L_11 - .L_10)
.L_10:
        /*001c*/ 	.word	0x00000000
        /*0020*/ 	.short	0x0002
        /*0022*/ 	.short	0x0010
        /*0024*/ 	.byte	0x00, 0xf5, 0x21, 0x00


	//----- nvinfo : EIATTR_KPARAM_INFO
	.align		4
.L_11:
        /*0028*/ 	.byte	0x04, 0x17
        /*002a*/ 	.short	(.L_13 - .L_12)
.L_12:
        /*002c*/ 	.word	0x00000000
        /*0030*/ 	.short	0x0001
        /*0032*/ 	.short	0x0008
        /*0034*/ 	.byte	0x00, 0xf0, 0x21, 0x00


	//----- nvinfo : EIATTR_KPARAM_INFO
	.align		4
.L_13:
        /*0038*/ 	.byte	0x04, 0x17
        /*003a*/ 	.short	(.L_15 - .L_14)
.L_14:
        /*003c*/ 	.word	0x00000000
        /*0040*/ 	.short	0x0000
        /*0042*/ 	.short	0x0000
        /*0044*/ 	.byte	0x00, 0xf5, 0x21, 0x00


	//----- nvinfo : EIATTR_SPARSE_MMA_MASK
	.align		4
.L_15:
        /*0048*/ 	.byte	0x03, 0x50
        /*004a*/ 	.short	0x0000


	//----- nvinfo : EIATTR_MAXREG_COUNT
	.align		4
        /*004c*/ 	.byte	0x03, 0x1b
        /*004e*/ 	.short	0x00ff


	//----- nvinfo : EIATTR_MERCURY_ISA_VERSION
	.align		4
        /*0050*/ 	.byte	0x03, 0x5f
        /*0052*/ 	.short	0x0101


	//----- nvinfo : EIATTR_VRC_CTA_INIT_COUNT
	.align		4
        /*0054*/ 	.byte	0x02, 0x4a
	.zero		1
	.zero		1


	//----- nvinfo : EIATTR_EXIT_INSTR_OFFSETS
	.align		4
        /*0058*/ 	.byte	0x04, 0x1c
        /*005a*/ 	.short	(.L_17 - .L_16)


	//   ....[0]....
.L_16:
        /*005c*/ 	.word	0x00000070


	//   ....[1]....
        /*0060*/ 	.word	0x00000a70


	//   ....[2]....
        /*0064*/ 	.word	0x00000f40


	//   ....[3]....
        /*0068*/ 	.word	0x00001220


	//   ....[4]....
        /*006c*/ 	.word	0x00001380


	//----- nvinfo : EIATTR_CBANK_PARAM_SIZE
	.align		4
.L_17:
        /*0070*/ 	.byte	0x03, 0x19
        /*0072*/ 	.short	0x001c


	//----- nvinfo : EIATTR_PARAM_CBANK
	.align		4
        /*0074*/ 	.byte	0x04, 0x0a
        /*0076*/ 	.short	(.L_19 - .L_18)
	.align		4
.L_18:
        /*0078*/ 	.word	index@(.nv.constant0._Z10P_chasing2PVixPxi)
        /*007c*/ 	.short	0x0380
        /*007e*/ 	.short	0x001c


	//----- nvinfo : EIATTR_SW_WAR
	.align		4
.L_19:
        /*0080*/ 	.byte	0x04, 0x36
        /*0082*/ 	.short	(.L_21 - .L_20)
.L_20:
        /*0084*/ 	.word	0x00000008
.L_21:


//--------------------- .nv.callgraph             --------------------------
	.section	.nv.callgraph,"",@"SHT_CUDA_CALLGRAPH"
	.align	4
	.sectionentsize	8
	.align		4
        /*0000*/ 	.word	0x00000000
	.align		4
        /*0004*/ 	.word	0xffffffff
	.align		4
        /*0008*/ 	.word	0x00000000
	.align		4
        /*000c*/ 	.word	0xfffffffe
	.align		4
        /*0010*/ 	.word	0x00000000
	.align		4
        /*0014*/ 	.word	0xfffffffd
	.align		4
        /*0018*/ 	.word	0x00000000
	.align		4
        /*001c*/ 	.word	0xfffffffc


//--------------------- .text._Z10P_chasing2PVixPxi --------------------------
	.section	.text._Z10P_chasing2PVixPxi,"ax",@progbits
	.align	128
        .global         _Z10P_chasing2PVixPxi
        .type           _Z10P_chasing2PVixPxi,@function
        .size           _Z10P_chasing2PVixPxi,(.L_x_6 - _Z10P_chasing2PVixPxi)
        .other          _Z10P_chasing2PVixPxi,@"STO_CUDA_ENTRY STV_DEFAULT"
_Z10P_chasing2PVixPxi:
.text._Z10P_chasing2PVixPxi:
[----:B------:R-:W-:Y:S08]  /*0000*/  LDC R1, c[0x0][0x37c] ;  /* 0x0000df00ff017b82 */ /* 0x000ff00000000800 */
[----:B------:R-:W0:Y:S01]  /*0010*/  LDC.64 R4, c[0x0][0x388] ;  /* 0x0000e200ff047b82 */ /* 0x000e220000000a00 */
[----:B------:R-:W1:Y:S07]  /*0020*/  S2R R11, SR_TID.X ;  /* 0x00000000000b7919 */ /* 0x000e6e0000002100 */
[----:B------:R-:W2:Y:S08]  /*0030*/  LDC R0, c[0x0][0x360] ;  /* 0x0000d800ff007b82 */ /* 0x000eb00000000800 */
[----:B------:R-:W3:Y:S01]  /*0040*/  S2UR UR4, SR_CTAID.X ;  /* 0x00000000000479c3 */ /* 0x000ee20000002500 */
[----:B0-----:R-:W-:-:S04]  /*0050*/  ISETP.GE.U32.AND P0, PT, R4, 0x1, PT ;  /* 0x000000010400780c */ /* 0x001fc80003f06070 */
[----:B------:R-:W-:-:S13]  /*0060*/  ISETP.GE.AND.EX P0, PT, R5, RZ, PT, P0 ;  /* 0x000000ff0500720c */ /* 0x000fda0003f06300 */
[----:B-123--:R-:W-:Y:S05]  /*0070*/  @!P0 EXIT ;  /* 0x000000000000894d */ /* 0x00efea0003800000 */
[----:B------:R-:W0:Y:S01]  /*0080*/  LDC.64 R2, c[0x0][0x380] ;  /* 0x0000e000ff027b82 */ /* 0x000e220000000a00 */
[----:B------:R-:W-:Y:S01]  /*0090*/  ISETP.GE.U32.AND P0, PT, R4, 0x10, PT ;  /* 0x000000100400780c */ /* 0x000fe20003f06070 */
[----:B------:R-:W-:Y:S01]  /*00a0*/  IMAD R11, R0, UR4, R11 ;  /* 0x00000004000b7c24 */ /* 0x000fe2000f8e020b */
[----:B------:R-:W1:Y:S01]  /*00b0*/  LDCU.64 UR6, c[0x0][0x358] ;  /* 0x00006b00ff0677ac */ /* 0x000e620008000a00 */
[----:B------:R-:W-:Y:S01]  /*00c0*/  LOP3.LUT R14, R4, 0xf, RZ, 0xc0, !PT ;  /* 0x0000000f040e7812 */ /* 0x000fe200078ec0ff */
[----:B------:R-:W-:Y:S01]  /*00d0*/  IMAD.MOV.U32 R9, RZ, RZ, RZ ;  /* 0x000000ffff097224 */ /* 0x000fe200078e00ff */
[----:B------:R-:W-:Y:S01]  /*00e0*/  ISETP.GE.U32.AND.EX P0, PT, R5, RZ, PT, P0 ;  /* 0x000000ff0500720c */ /* 0x000fe20003f06100 */
[----:B------:R-:W-:Y:S02]  /*00f0*/  IMAD.MOV.U32 R0, RZ, RZ, RZ ;  /* 0x000000ffff007224 */ /* 0x000fe400078e00ff */
[----:B0-----:R-:W-:-:S10]  /*0100*/  IMAD.WIDE.U32 R2, R11, 0x4, R2 ;  /* 0x000000040b027825 */ /* 0x001fd400078e0002 */
[----:B-1----:R-:W-:Y:S05]  /*0110*/  @!P0 BRA `(.L_x_0) ;  /* 0x00000008004c8947 */ /* 0x002fea0003800000 */
[----:B------:R-:W0:Y:S01]  /*0120*/  LDCU.64 UR4, c[0x0][0x390] ;  /* 0x00007200ff0477ac */ /* 0x000e220008000a00 */
[----:B------:R-:W-:Y:S02]  /*0130*/  LOP3.LUT R0, R5, 0x7fffffff, RZ, 0xc0, !PT ;  /* 0x7fffffff05007812 */ /* 0x000fe400078ec0ff */
[----:B------:R-:W-:-:S03]  /*0140*/  LOP3.LUT R9, R4, 0xfffffff0, RZ, 0xc0, !PT ;  /* 0xfffffff004097812 */ /* 0x000fc600078ec0ff */
[----:B------:R-:W-:Y:S02]  /*0150*/  IMAD.MOV.U32 R5, RZ, RZ, R0 ;  /* 0x000000ffff057224 */ /* 0x000fe400078e0000 */
[----:B------:R-:W-:Y:S01]  /*0160*/  IMAD.MOV.U32 R8, RZ, RZ, R9 ;  /* 0x000000ffff087224 */ /* 0x000fe200078e0009 */
[----:B0-----:R-:W-:-:S04]  /*0170*/  UIADD3 UR4, UP0, UPT, UR4, 0x40, URZ ;  /* 0x0000004004047890 */ /* 0x001fc8000ff1e0ff */
[----:B------:R-:W-:Y:S02]  /*0180*/  UIADD3.X UR5, UPT, UPT, URZ, UR5, URZ, UP0, !UPT ;  /* 0x00000005ff057290 */ /* 0x000fe400087fe4ff */
[----:B------:R-:W-:-:S04]  /*0190*/  IMAD.U32 R10, RZ, RZ, UR4 ;  /* 0x00000004ff0a7e24 */ /* 0x000fc8000f8e00ff */
[----:B------:R-:W-:-:S07]  /*01a0*/  IMAD.U32 R15, RZ, RZ, UR5 ;  /* 0x00000005ff0f7e24 */ /* 0x000fce000f8e00ff */
.L_x_1:
[----:B------:R-:W-:Y:S02]  /*01b0*/  IMAD.MOV.U32 R6, RZ, RZ, R10 ;  /* 0x000000ffff067224 */ /* 0x000fe400078e000a */
[----:B------:R-:W-:Y:S01]  /*01c0*/  IMAD.MOV.U32 R7, RZ, RZ, R15 ;  /* 0x000000ffff077224 */ /* 0x000fe200078e000f */
[----:B------:R-:W-:Y:S01]  /*01d0*/  CS2R R16, SR_CLOCKLO ;  /* 0x0000000000107805 */ /* 0x000fe20000015000 */
[----:B------:R-:W-:-:S06]  /*01e0*/  IMAD.WIDE.U32 R10, R11, 0x4, R2 ;  /* 0x000000040b0a7825 */ /* 0x000fcc00078e0002 */
[----:B------:R-:W2:Y:S02]  /*01f0*/  LDG.E.STRONG.SYS R11, desc[UR6][R10.64] ;  /* 0x000000060a0b7981 */ /* 0x000ea4000c1f5900 */
[----:B--2---:R-:W-:-:S05]  /*0200*/  IMAD.WIDE.U32 R12, R11, 0x4, R2 ;  /* 0x000000040b0c7825 */ /* 0x004fca00078e0002 */
[----:B------:R0:W-:Y:S02]  /*0210*/  STG.E.STRONG.SYS desc[UR6][R12.64], R11 ;  /* 0x0000000b0c007986 */ /* 0x0001e4000c115906 */
[----:B0-----:R-:W-:-:S06]  /*0220*/  CS2R R10, SR_CLOCKLO ;  /* 0x00000000000a7805 */ /* 0x001fcc0000015000 */
[----:B------:R-:W-:-:S05]  /*0230*/  IADD3 R10, P0, PT, -R16, R10, RZ ;  /* 0x0000000a100a7210 */ /* 0x000fca0007f1e1ff */
[----:B------:R-:W-:-:S05]  /*0240*/  IMAD.X R11, R11, 0x1, ~R17, P0 ;  /* 0x000000010b0b7824 */ /* 0x000fca00000e0e11 */
[----:B------:R0:W-:Y:S01]  /*0250*/  STG.E.64 desc[UR6][R6.64+-0x40], R10 ;  /* 0xffffc00a06007986 */ /* 0x0001e2000c101b06 */
[----:B------:R-:W-:-:S03]  /*0260*/  CS2R R16, SR_CLOCKLO ;  /* 0x0000000000107805 */ /* 0x000fc60000015000 */
[----:B------:R-:W0:Y:S02]  /*0270*/  LDG.E.STRONG.SYS R13, desc[UR6][R12.64] ;  /* 0x000000060c0d7981 */ /* 0x000e24000c1f5900 */
[----:B0-----:R-:W-:-:S05]  /*0280*/  IMAD.WIDE.U32 R10, R13, 0x4, R2 ;  /* 0x000000040d0a7825 */ /* 0x001fca00078e0002 */
        /* <DEDUP_REMOVED lines=110> */
[----:B0-----:R-:W2:Y:S02]  /*0970*/  LDG.E.STRONG.SYS R11, desc[UR6][R12.64] ;  /* 0x000000060c0b7981 */ /* 0x001ea4000c1f5900 */
[----:B--2---:R-:W-:-:S05]  /*0980*/  IMAD.WIDE.U32 R16, R11, 0x4, R2 ;  /* 0x000000040b107825 */ /* 0x004fca00078e0002 */
[----:B------:R0:W-:Y:S01]  /*0990*/  STG.E.STRONG.SYS desc[UR6][R16.64], R11 ;  /* 0x0000000b10007986 */ /* 0x0001e2000c115906 */
[----:B------:R-:W-:-:S06]  /*09a0*/  CS2R R12, SR_CLOCKLO ;  /* 0x00000000000c7805 */ /* 0x000fcc0000015000 */
[----:B------:R-:W-:Y:S02]  /*09b0*/  IADD3 R12, P0, PT, -R18, R12, RZ ;  /* 0x0000000c120c7210 */ /* 0x000fe40007f1e1ff */
[----:B------:R-:W-:-:S03]  /*09c0*/  IADD3 R10, P1, PT, R6, 0x80, RZ ;  /* 0x00000080060a7810 */ /* 0x000fc60007f3e0ff */
[----:B------:R-:W-:Y:S01]  /*09d0*/  IMAD.X R13, R13, 0x1, ~R19, P0 ;  /* 0x000000010d0d7824 */ /* 0x000fe200000e0e13 */
[----:B------:R-:W-:Y:S01]  /*09e0*/  IADD3 R8, P0, PT, R8, -0x10, RZ ;  /* 0xfffffff008087810 */ /* 0x000fe20007f1e0ff */
[----:B------:R-:W-:-:S03]  /*09f0*/  IMAD.X R15, RZ, RZ, R7, P1 ;  /* 0x000000ffff0f7224 */ /* 0x000fc600008e0607 */
[----:B------:R-:W-:Y:S01]  /*0a00*/  IADD3.X R5, PT, PT, R5, -0x1, RZ, P0, !PT ;  /* 0xffffffff05057810 */ /* 0x000fe200007fe4ff */
[----:B------:R0:W-:Y:S01]  /*0a10*/  STG.E.64 desc[UR6][R6.64+0x38], R12 ;  /* 0x0000380c06007986 */ /* 0x0001e2000c101b06 */
[----:B------:R-:W-:-:S04]  /*0a20*/  ISETP.NE.U32.AND P0, PT, R8, RZ, PT ;  /* 0x000000ff0800720c */ /* 0x000fc80003f05070 */
[----:B------:R-:W-:-:S13]  /*0a30*/  ISETP.NE.AND.EX P0, PT, R5, RZ, PT, P0 ;  /* 0x000000ff0500720c */ /* 0x000fda0003f05300 */
[----:B0-----:R-:W-:Y:S05]  /*0a40*/  @P0 BRA `(.L_x_1) ;  /* 0xfffffff400d80947 */ /* 0x001fea000383ffff */
.L_x_0:
[----:B------:R-:W-:-:S04]  /*0a50*/  ISETP.NE.U32.AND P0, PT, R14, RZ, PT ;  /* 0x000000ff0e00720c */ /* 0x000fc80003f05070 */
[----:B------:R-:W-:-:S13]  /*0a60*/  ISETP.NE.AND.EX P0, PT, RZ, RZ, PT, P0 ;  /* 0x000000ffff00720c */ /* 0x000fda0003f05300 */
[----:B------:R-:W-:Y:S05]  /*0a70*/  @!P0 EXIT ;  /* 0x000000000000894d */ /* 0x000fea0003800000 */
[----:B------:R-:W-:Y:S02]  /*0a80*/  ISETP.GE.U32.AND P0, PT, R14, 0x8, PT ;  /* 0x000000080e00780c */ /* 0x000fe40003f06070 */
[----:B------:R-:W-:Y:S02]  /*0a90*/  LOP3.LUT R5, R4, 0x7, RZ, 0xc0, !PT ;  /* 0x0000000704057812 */ /* 0x000fe400078ec0ff */
[----:B------:R-:W-:-:S13]  /*0aa0*/  ISETP.GE.U32.AND.EX P0, PT, RZ, RZ, PT, P0 ;  /* 0x000000ffff00720c */ /* 0x000fda0003f06100 */
[----:B------:R-:W-:Y:S05]  /*0ab0*/  @!P0 BRA `(.L_x_2) ;  /* 0x0000000400188947 */ /* 0x000fea0003800000 */
[----:B------:R-:W-:Y:S01]  /*0ac0*/  CS2R R12, SR_CLOCKLO ;  /* 0x00000000000c7805 */ /* 0x000fe20000015000 */
[----:B------:R-:W-:-:S06]  /*0ad0*/  IMAD.WIDE.U32 R6, R11, 0x4, R2 ;  /* 0x000000040b067825 */ /* 0x000fcc00078e0002 */
[----:B------:R-:W2:Y:S02]  /*0ae0*/  LDG.E.STRONG.SYS R7, desc[UR6][R6.64] ;  /* 0x0000000606077981 */ /* 0x000ea4000c1f5900 */
[----:B--2---:R-:W-:-:S05]  /*0af0*/  IMAD.WIDE.U32 R10, R7, 0x4, R2 ;  /* 0x00000004070a7825 */ /* 0x004fca00078e0002 */
[----:B------:R0:W-:Y:S02]  /*0b00*/  STG.E.STRONG.SYS desc[UR6][R10.64], R7 ;  /* 0x000000070a007986 */ /* 0x0001e4000c115906 */
[----:B0-----:R-:W-:Y:S01]  /*0b10*/  CS2R R6, SR_CLOCKLO ;  /* 0x0000000000067805 */ /* 0x001fe20000015000 */
[----:B------:R-:W0:Y:S05]  /*0b20*/  LDC.64 R14, c[0x0][0x390] ;  /* 0x0000e400ff0e7b82 */ /* 0x000e2a0000000a00 */
[----:B------:R-:W-:-:S05]  /*0b30*/  IADD3 R12, P0, PT, -R12, R6, RZ ;  /* 0x000000060c0c7210 */ /* 0x000fca0007f1e1ff */
[----:B------:R-:W-:Y:S01]  /*0b40*/  IMAD.X R13, R7, 0x1, ~R13, P0 ;  /* 0x00000001070d7824 */ /* 0x000fe200000e0e0d */
[----:B0-----:R-:W-:-:S04]  /*0b50*/  LEA R6, P1, R9, R14, 0x3 ;  /* 0x0000000e09067211 */ /* 0x001fc800078218ff */
[----:B------:R-:W-:-:S05]  /*0b60*/  LEA.HI.X R7, R9, R15, R0, 0x3, P1 ;  /* 0x0000000f09077211 */ /* 0x000fca00008f1c00 */
        /* <DEDUP_REMOVED lines=55> */
[----:B------:R-:W-:Y:S01]  /*0ee0*/  IMAD.X R13, R13, 0x1, ~R15, P0 ;  /* 0x000000010d0d7824 */ /* 0x000fe200000e0e0f */
[----:B------:R-:W-:-:S04]  /*0ef0*/  IADD3 R9, P0, PT, R9, 0x8, RZ ;  /* 0x0000000809097810 */ /* 0x000fc80007f1e0ff */
[----:B------:R0:W-:Y:S01]  /*0f00*/  STG.E.64 desc[UR6][R6.64+0x38], R12 ;  /* 0x0000380c06007986 */ /* 0x0001e2000c101b06 */
[----:B------:R-:W-:-:S08]  /*0f10*/  IMAD.X R0, RZ, RZ, R0, P0 ;  /* 0x000000ffff007224 */ /* 0x000fd000000e0600 */
.L_x_2:
[----:B------:R-:W-:-:S04]  /*0f20*/  ISETP.NE.U32.AND P0, PT, R5, RZ, PT ;  /* 0x000000ff0500720c */ /* 0x000fc80003f05070 */
[----:B------:R-:W-:-:S13]  /*0f30*/  ISETP.NE.AND.EX P0, PT, RZ, RZ, PT, P0 ;  /* 0x000000ffff00720c */ /* 0x000fda0003f05300 */
[----:B------:R-:W-:Y:S05]  /*0f40*/  @!P0 EXIT ;  /* 0x000000000000894d */ /* 0x000fea0003800000 */
[----:B------:R-:W-:Y:S01]  /*0f50*/  ISETP.GE.U32.AND P0, PT, R5, 0x4, PT ;  /* 0x000000040500780c */ /* 0x000fe20003f06070 */
[----:B0-----:R-:W-:Y:S01]  /*0f60*/  IMAD.MOV.U32 R6, RZ, RZ, RZ ;  /* 0x000000ffff067224 */ /* 0x001fe200078e00ff */
        /* <DEDUP_REMOVED lines=41> */
.L_x_3:
[----:B------:R-:W-:-:S04]  /*1200*/  ISETP.NE.U32.AND P0, PT, R7, RZ, PT ;  /* 0x000000ff0700720c */ /* 0x000fc80003f05070 */
[----:B------:R-:W-:-:S13]  /*1210*/  ISETP.NE.AND.EX P0, PT, R6, RZ, PT, P0 ;  /* 0x000000ff0600720c */ /* 0x000fda0003f05300 */
[----:B------:R-:W-:Y:S05]  /*1220*/  @!P0 EXIT ;  /* 0x000000000000894d */ /* 0x000fea0003800000 */
[----:B0-----:R-:W0:Y:S02]  /*1230*/  LDC.64 R12, c[0x0][0x390] ;  /* 0x0000e400ff0c7b82 */ /* 0x001e240000000a00 */
[----:B0-----:R-:W-:-:S04]  /*1240*/  LEA R12, P0, R9, R12, 0x3 ;  /* 0x0000000c090c7211 */ /* 0x001fc800078018ff */
[----:B------:R-:W-:-:S09]  /*1250*/  LEA.HI.X R13, R9, R13, R0, 0x3, P0 ;  /* 0x0000000d090d7211 */ /* 0x000fd200000f1c00 */
.L_x_4:
[----:B------:R-:W-:Y:S01]  /*1260*/  CS2R R8, SR_CLOCKLO ;  /* 0x0000000000087805 */ /* 0x000fe20000015000 */
[----:B------:R-:W-:-:S06]  /*1270*/  IMAD.WIDE.U32 R10, R11, 0x4, R2 ;  /* 0x000000040b0a7825 */ /* 0x000fcc00078e0002 */
[----:B------:R-:W2:Y:S02]  /*1280*/  LDG.E.STRONG.SYS R11, desc[UR6][R10.64] ;  /* 0x000000060a0b7981 */ /* 0x000ea4000c1f5900 */
[----:B--2---:R-:W-:-:S05]  /*1290*/  IMAD.WIDE.U32 R4, R11, 0x4, R2 ;  /* 0x000000040b047825 */ /* 0x004fca00078e0002 */
[----:B------:R0:W-:Y:S02]  /*12a0*/  STG.E.STRONG.SYS desc[UR6][R4.64], R11 ;  /* 0x0000000b04007986 */ /* 0x0001e4000c115906 */
[----:B0-----:R-:W-:-:S06]  /*12b0*/  CS2R R4, SR_CLOCKLO ;  /* 0x0000000000047805 */ /* 0x001fcc0000015000 */
[----:B------:R-:W-:Y:S01]  /*12c0*/  IADD3 R4, P0, PT, -R8, R4, RZ ;  /* 0x0000000408047210 */ /* 0x000fe20007f1e1ff */
[----:B------:R-:W-:Y:S01]  /*12d0*/  IMAD.MOV.U32 R8, RZ, RZ, R12 ;  /* 0x000000ffff087224 */ /* 0x000fe200078e000c */
[----:B------:R-:W-:-:S03]  /*12e0*/  IADD3 R12, P1, PT, R12, 0x8, RZ ;  /* 0x000000080c0c7810 */ /* 0x000fc60007f3e0ff */
[----:B------:R-:W-:Y:S01]  /*12f0*/  IMAD.X R5, R5, 0x1, ~R9, P0 ;  /* 0x0000000105057824 */ /* 0x000fe200000e0e09 */
[----:B------:R-:W-:Y:S01]  /*1300*/  IADD3 R7, P0, PT, R7, -0x1, RZ ;  /* 0xffffffff07077810 */ /* 0x000fe20007f1e0ff */
[--C-:B------:R-:W-:Y:S02]  /*1310*/  IMAD.MOV.U32 R9, RZ, RZ, R13.reuse ;  /* 0x000000ffff097224 */ /* 0x100fe400078e000d */
[----:B------:R-:W-:Y:S01]  /*1320*/  IMAD.X R13, RZ, RZ, R13, P1 ;  /* 0x000000ffff0d7224 */ /* 0x000fe200008e060d */
[----:B------:R-:W-:Y:S02]  /*1330*/  IADD3.X R6, PT, PT, R6, -0x1, RZ, P0, !PT ;  /* 0xffffffff06067810 */ /* 0x000fe400007fe4ff */
[----:B------:R-:W-:Y:S01]  /*1340*/  ISETP.NE.U32.AND P0, PT, R7, RZ, PT ;  /* 0x000000ff0700720c */ /* 0x000fe20003f05070 */
[----:B------:R0:W-:Y:S03]  /*1350*/  STG.E.64 desc[UR6][R8.64], R4 ;  /* 0x0000000408007986 */ /* 0x0001e6000c101b06 */
[----:B------:R-:W-:-:S13]  /*1360*/  ISETP.NE.AND.EX P0, PT, R6, RZ, PT, P0 ;  /* 0x000000ff0600720c */ /* 0x000fda0003f05300 */
[----:B0-----:R-:W-:Y:S05]  /*1370*/  @P0 BRA `(.L_x_4) ;  /* 0xfffffffc00b80947 */ /* 0x001fea000383ffff */
[----:B------:R-:W-:Y:S05]  /*1380*/  EXIT ;  /* 0x000000000000794d */ /* 0x000fea0003800000 */
.L_x_5:
[----:B------:R-:W-:-:S00]  /*1390*/  BRA `(.L_x_5) ;  /* 0xfffffffc00fc7947 */ /* 0x000fc0000383ffff */
[----:B------:R-:W-:-:S00]  /*13a0*/  NOP ;  /* 0x0000000000007918 */ /* 0x000fc00000000000 */
        /* <DEDUP_REMOVED lines=13> */
.L_x_6:


//--------------------- .nv.shared.reserved.0     --------------------------
	.section	.nv.shared.reserved.0,"aw",@nobits
	.weak		__nv_reservedSMEM_offset_0_alias
	.size		__nv_reservedSMEM_offset_0_alias, 0, 64
	.other		__nv_reservedSMEM_offset_0_alias,@"STO_CUDA_RESERVED_SHARED STV_DEFAULT"
__nv_reservedSMEM_offset_0_alias:
	.zero		0
	.zero		64


//--------------------- .nv.constant0._Z10P_chasing2PVixPxi --------------------------
	.section	.nv.constant0._Z10P_chasing2PVixPxi,"a",@progbits
	.sectionflags	@""
	.align	4
.nv.constant0._Z10P_chasing2PVixPxi:
	.zero		924


//--------------------- SYMBOLS --------------------------

	.type		.nv.reservedSmem.offset0,@object
	.size		.nv.reservedSmem.offset0,0x4
